	.headerflags	@"EF_CUDA_TEXMODE_UNIFIED EF_CUDA_64BIT_ADDRESS EF_CUDA_ACCELERATORS EF_CUDA_SM90 EF_CUDA_VIRTUAL_SM(EF_CUDA_SM90)"
	.elftype	@"ET_EXEC"


//--------------------- .nv.info                  --------------------------
	.section	.nv.info,"",@"SHT_CUDA_INFO"
	.align	4


	//----- nvinfo : EIATTR_REGCOUNT
	.align		4
        /*0000*/ 	.byte	0x04, 0x2f
        /*0002*/ 	.short	(.L_3 - .L_2)
	.align		4
.L_2:
        /*0004*/ 	.word	index@(triton_poi_fused__native_batch_norm_legit_no_training_add_convolution_relu_87)
        /*0008*/ 	.word	0x00000017


	//----- nvinfo : EIATTR_MIN_STACK_SIZE
	.align		4
.L_3:
        /*000c*/ 	.byte	0x04, 0x12
        /*000e*/ 	.short	(.L_5 - .L_4)
	.align		4
.L_4:
        /*0010*/ 	.word	index@(triton_poi_fused__native_batch_norm_legit_no_training_add_convolution_relu_87)
        /*0014*/ 	.word	0x00000000


	//----- nvinfo : EIATTR_FRAME_SIZE
	.align		4
.L_5:
        /*0018*/ 	.byte	0x04, 0x11
        /*001a*/ 	.short	(.L_7 - .L_6)
	.align		4
.L_6:
        /*001c*/ 	.word	index@(triton_poi_fused__native_batch_norm_legit_no_training_add_convolution_relu_87)
        /*0020*/ 	.word	0x00000000


	//----- nvinfo : EIATTR_MIN_STACK_SIZE
	.align		4
.L_7:
        /*0024*/ 	.byte	0x04, 0x12
        /*0026*/ 	.short	(.L_9 - .L_8)
	.align		4
.L_8:
        /*0028*/ 	.word	index@(triton_poi_fused__native_batch_norm_legit_no_training_add_convolution_relu_87)
        /*002c*/ 	.word	0x00000000
.L_9:


//--------------------- .nv.info.triton_poi_fused__native_batch_norm_legit_no_training_add_convolution_relu_87 --------------------------
	.section	.nv.info.triton_poi_fused__native_batch_norm_legit_no_training_add_convolution_relu_87,"",@"SHT_CUDA_INFO"
	.sectionflags	@""
	.align	4


	//----- nvinfo : EIATTR_CUDA_API_VERSION
	.align		4
        /*0000*/ 	.byte	0x04, 0x37
        /*0002*/ 	.short	(.L_11 - .L_10)
.L_10:
        /*0004*/ 	.word	0x0000007c


	//----- nvinfo : EIATTR_KPARAM_INFO
	.align		4
.L_11:
        /*0008*/ 	.byte	0x04, 0x17
        /*000a*/ 	.short	(.L_13 - .L_12)
.L_12:
        /*000c*/ 	.word	0x00000000
        /*0010*/ 	.short	0x0008
        /*0012*/ 	.short	0x0040
        /*0014*/ 	.byte	0x00, 0xf0, 0x11, 0x00


	//----- nvinfo : EIATTR_KPARAM_INFO
	.align		4
.L_13:
        /*0018*/ 	.byte	0x04, 0x17
        /*001a*/ 	.short	(.L_15 - .L_14)
.L_14:
        /*001c*/ 	.word	0x00000000
        /*0020*/ 	.short	0x0007
        /*0022*/ 	.short	0x0038
        /*0024*/ 	.byte	0x00, 0xf4, 0x21, 0x00


	//----- nvinfo : EIATTR_KPARAM_INFO
	.align		4
.L_15:
        /*0028*/ 	.byte	0x04, 0x17
        /*002a*/ 	.short	(.L_17 - .L_16)
.L_16:
        /*002c*/ 	.word	0x00000000
        /*0030*/ 	.short	0x0006
        /*0032*/ 	.short	0x0030
        /*0034*/ 	.byte	0x00, 0xf4, 0x21, 0x00


	//----- nvinfo : EIATTR_KPARAM_INFO
	.align		4
.L_17:
        /*0038*/ 	.byte	0x04, 0x17
        /*003a*/ 	.short	(.L_19 - .L_18)
.L_18:
        /*003c*/ 	.word	0x00000000
        /*0040*/ 	.short	0x0005
        /*0042*/ 	.short	0x0028
        /*0044*/ 	.byte	0x00, 0xf4, 0x21, 0x00


	//----- nvinfo : EIATTR_KPARAM_INFO
	.align		4
.L_19:
        /*0048*/ 	.byte	0x04, 0x17
        /*004a*/ 	.short	(.L_21 - .L_20)
.L_20:
        /*004c*/ 	.word	0x00000000
        /*0050*/ 	.short	0x0004
        /*0052*/ 	.short	0x0020
        /*0054*/ 	.byte	0x00, 0xf4, 0x21, 0x00


	//----- nvinfo : EIATTR_KPARAM_INFO
	.align		4
.L_21:
        /*0058*/ 	.byte	0x04, 0x17
        /*005a*/ 	.short	(.L_23 - .L_22)
.L_22:
        /*005c*/ 	.word	0x00000000
        /*0060*/ 	.short	0x0003
        /*0062*/ 	.short	0x0018
        /*0064*/ 	.byte	0x00, 0xf4, 0x21, 0x00


	//----- nvinfo : EIATTR_KPARAM_INFO
	.align		4
.L_23:
        /*0068*/ 	.byte	0x04, 0x17
        /*006a*/ 	.short	(.L_25 - .L_24)
.L_24:
        /*006c*/ 	.word	0x00000000
        /*0070*/ 	.short	0x0002
        /*0072*/ 	.short	0x0010
        /*0074*/ 	.byte	0x00, 0xf4, 0x21, 0x00


	//----- nvinfo : EIATTR_KPARAM_INFO
	.align		4
.L_25:
        /*0078*/ 	.byte	0x04, 0x17
        /*007a*/ 	.short	(.L_27 - .L_26)
.L_26:
        /*007c*/ 	.word	0x00000000
        /*0080*/ 	.short	0x0001
        /*0082*/ 	.short	0x0008
        /*0084*/ 	.byte	0x00, 0xf4, 0x21, 0x00


	//----- nvinfo : EIATTR_KPARAM_INFO
	.align		4
.L_27:
        /*0088*/ 	.byte	0x04, 0x17
        /*008a*/ 	.short	(.L_29 - .L_28)
.L_28:
        /*008c*/ 	.word	0x00000000
        /*0090*/ 	.short	0x0000
        /*0092*/ 	.short	0x0000
        /*0094*/ 	.byte	0x00, 0xf4, 0x21, 0x00


	//----- nvinfo : EIATTR_SPARSE_MMA_MASK
	.align		4
.L_29:
        /*0098*/ 	.byte	0x03, 0x50
        /*009a*/ 	.short	0x0000


	//----- nvinfo : EIATTR_MAXREG_COUNT
	.align		4
        /*009c*/ 	.byte	0x03, 0x1b
        /*009e*/ 	.short	0x00ff


	//----- nvinfo : EIATTR_EXIT_INSTR_OFFSETS
	.align		4
        /*00a0*/ 	.byte	0x04, 0x1c
        /*00a2*/ 	.short	(.L_31 - .L_30)


	//   ....[0]....
.L_30:
        /*00a4*/ 	.word	0x000003b0


	//   ....[1]....
        /*00a8*/ 	.word	0x000003d0


	//----- nvinfo : EIATTR_REQNTID
	.align		4
.L_31:
        /*00ac*/ 	.byte	0x04, 0x10
        /*00ae*/ 	.short	(.L_33 - .L_32)
.L_32:
        /*00b0*/ 	.word	0x00000080
        /*00b4*/ 	.word	0x00000001
        /*00b8*/ 	.word	0x00000001


	//----- nvinfo : EIATTR_CBANK_PARAM_SIZE
	.align		4
.L_33:
        /*00bc*/ 	.byte	0x03, 0x19
        /*00be*/ 	.short	0x0044


	//----- nvinfo : EIATTR_PARAM_CBANK
	.align		4
        /*00c0*/ 	.byte	0x04, 0x0a
        /*00c2*/ 	.short	(.L_35 - .L_34)
	.align		4
.L_34:
        /*00c4*/ 	.word	index@(.nv.constant0.triton_poi_fused__native_batch_norm_legit_no_training_add_convolution_relu_87)
        /*00c8*/ 	.short	0x0210
        /*00ca*/ 	.short	0x0044


	//----- nvinfo : EIATTR_SW_WAR
	.align		4
.L_35:
        /*00cc*/ 	.byte	0x04, 0x36
        /*00ce*/ 	.short	(.L_37 - .L_36)
.L_36:
        /*00d0*/ 	.word	0x00000008
.L_37:


//--------------------- .nv.callgraph             --------------------------
	.section	.nv.callgraph,"",@"SHT_CUDA_CALLGRAPH"
	.align	4
	.sectionentsize	8
	.align		4
        /*0000*/ 	.word	0x00000000
	.align		4
        /*0004*/ 	.word	0xffffffff
	.align		4
        /*0008*/ 	.word	0x00000000
	.align		4
        /*000c*/ 	.word	0xfffffffe
	.align		4
        /*0010*/ 	.word	0x00000000
	.align		4
        /*0014*/ 	.word	0xfffffffd
	.align		4
        /*0018*/ 	.word	0x00000000
	.align		4
        /*001c*/ 	.word	0xfffffffc


//--------------------- .nv.constant4             --------------------------
	.section	.nv.constant4,"a",@progbits
	.align	8
	.align		8
.nv.constant4:
        /*0000*/ 	.dword	_$_str
	.align		8
        /*0008*/ 	.dword	_$_str_$_2


//--------------------- .text.triton_poi_fused__native_batch_norm_legit_no_training_add_convolution_relu_87 --------------------------
	.section	.text.triton_poi_fused__native_batch_norm_legit_no_training_add_convolution_relu_87,"ax",@progbits
	.align	128
        .global         triton_poi_fused__native_batch_norm_legit_no_training_add_convolution_relu_87
        .type           triton_poi_fused__native_batch_norm_legit_no_training_add_convolution_relu_87,@function
        .size           triton_poi_fused__native_batch_norm_legit_no_training_add_convolution_relu_87,(.L_x_1 - triton_poi_fused__native_batch_norm_legit_no_training_add_convolution_relu_87)
        .other          triton_poi_fused__native_batch_norm_legit_no_training_add_convolution_relu_87,@"STO_CUDA_ENTRY STV_DEFAULT"
triton_poi_fused__native_batch_norm_legit_no_training_add_convolution_relu_87:
.text.triton_poi_fused__native_batch_norm_legit_no_training_add_convolution_relu_87:
[----:B------:R-:W0:Y:S01]  /*0000*/  LDC R1, c[0x0][0x28] ;  /* 0x00000a00ff017b82 */ /* 0x000e220000000800 */
[----:B------:R-:W1:Y:S07]  /*0010*/  S2R R0, SR_TID.X ;  /* 0x0000000000007919 */ /* 0x000e6e0000002100 */
[----:B------:R-:W2:Y:S01]  /*0020*/  LDC.64 R12, c[0x0][0x228] ;  /* 0x00008a00ff0c7b82 */ /* 0x000ea20000000a00 */
[----:B------:R-:W-:Y:S01]  /*0030*/  CS2R R4, SRZ ;  /* 0x0000000000047805 */ /* 0x000fe2000001ff00 */
[----:B------:R-:W-:Y:S01]  /*0040*/  ULDC.64 UR4, c[0x0][0x208] ;  /* 0x0000820000047ab9 */ /* 0x000fe20000000a00 */
[----:B------:R-:W3:Y:S05]  /*0050*/  S2R R3, SR_CTAID.X ;  /* 0x0000000000037919 */ /* 0x000eea0000002500 */
[----:B------:R-:W4:Y:S08]  /*0060*/  LDC.64 R16, c[0x0][0x218] ;  /* 0x00008600ff107b82 */ /* 0x000f300000000a00 */
[----:B------:R-:W5:Y:S08]  /*0070*/  LDC.64 R18, c[0x0][0x220] ;  /* 0x00008800ff127b82 */ /* 0x000f700000000a00 */
[----:B------:R-:W5:Y:S01]  /*0080*/  LDC.64 R8, c[0x0][0x230] ;  /* 0x00008c00ff087b82 */ /* 0x000f620000000a00 */
[----:B-1----:R-:W-:-:S07]  /*0090*/  LOP3.LUT R0, R0, 0x7f, RZ, 0xc0, !PT ;  /* 0x0000007f00007812 */ /* 0x002fce00078ec0ff */
[----:B------:R-:W1:Y:S01]  /*00a0*/  LDC.64 R6, c[0x0][0x238] ;  /* 0x00008e00ff067b82 */ /* 0x000e620000000a00 */
[----:B---3--:R-:W-:Y:S02]  /*00b0*/  SHF.R.S32.HI R2, RZ, 0x18, R3 ;  /* 0x00000018ff027819 */ /* 0x008fe40000011403 */
[----:B------:R-:W-:Y:S02]  /*00c0*/  LEA R0, R3, R0, 0x7 ;  /* 0x0000000003007211 */ /* 0x000fe400078e38ff */
[----:B------:R-:W-:Y:S02]  /*00d0*/  SGXT R3, R2, 0x1 ;  /* 0x000000010203781a */ /* 0x000fe40000000200 */
[----:B------:R-:W-:Y:S02]  /*00e0*/  ISETP.GE.AND P0, PT, R0, 0x800, PT ;  /* 0x000008000000780c */ /* 0x000fe40003f06270 */
[----:B------:R-:W-:-:S04]  /*00f0*/  LEA.HI R3, R3, R0, RZ, 0x9 ;  /* 0x0000000003037211 */ /* 0x000fc800078f48ff */
[----:B------:R-:W-:-:S04]  /*0100*/  LOP3.LUT R3, R3, 0xfffffe00, RZ, 0xc0, !PT ;  /* 0xfffffe0003037812 */ /* 0x000fc800078ec0ff */
[----:B------:R-:W-:Y:S02]  /*0110*/  IADD3 R11, R0, -R3, RZ ;  /* 0x80000003000b7210 */ /* 0x000fe40007ffe0ff */
[----:B------:R-:W3:Y:S03]  /*0120*/  LDC.64 R2, c[0x0][0x210] ;  /* 0x00008400ff027b82 */ /* 0x000ee60000000a00 */
[----:B--2---:R-:W-:-:S05]  /*0130*/  IMAD.WIDE R12, R11, 0x4, R12 ;  /* 0x000000040b0c7825 */ /* 0x004fca00078e020c */
[----:B------:R2:W3:Y:S01]  /*0140*/  @!P0 LDG.E.EL R4, desc[UR4][R12.64] ;  /* 0x000000040c048981 */ /* 0x0004e2000c2e1900 */
[----:B------:R-:W-:Y:S01]  /*0150*/  HFMA2.MMA R10, -RZ, RZ, 0, 0 ;  /* 0x00000000ff0a7435 */ /* 0x000fe200000001ff */
[----:B----4-:R-:W-:Y:S01]  /*0160*/  IMAD.WIDE R16, R11, 0x4, R16 ;  /* 0x000000040b107825 */ /* 0x010fe200078e0210 */
[----:B------:R-:W-:-:S03]  /*0170*/  CS2R R14, SRZ ;  /* 0x00000000000e7805 */ /* 0x000fc6000001ff00 */
[----:B-----5:R-:W-:Y:S01]  /*0180*/  IMAD.WIDE R18, R11, 0x4, R18 ;  /* 0x000000040b127825 */ /* 0x020fe200078e0212 */
[----:B------:R-:W4:Y:S01]  /*0190*/  @!P0 LDG.E.EL R5, desc[UR4][R16.64] ;  /* 0x0000000410058981 */ /* 0x000f22000c2e1900 */
[----:B--2---:R-:W2:Y:S01]  /*01a0*/  LDC.64 R12, c[0x0][0x240] ;  /* 0x00009000ff0c7b82 */ /* 0x004ea20000000a00 */
[----:B------:R-:W-:Y:S02]  /*01b0*/  HFMA2.MMA R20, -RZ, RZ, 0, 0 ;  /* 0x00000000ff147435 */ /* 0x000fe400000001ff */
[----:B------:R-:W5:Y:S01]  /*01c0*/  @!P0 LDG.E.EL R14, desc[UR4][R18.64] ;  /* 0x00000004120e8981 */ /* 0x000f62000c2e1900 */
[----:B---3--:R-:W-:-:S05]  /*01d0*/  IMAD.WIDE R2, R0, 0x4, R2 ;  /* 0x0000000400027825 */ /* 0x008fca00078e0202 */
[----:B------:R-:W4:Y:S01]  /*01e0*/  @!P0 LDG.E R10, desc[UR4][R2.64] ;  /* 0x00000004020a8981 */ /* 0x000f22000c1e1900 */
[----:B0-----:R-:W-:-:S04]  /*01f0*/  IMAD.WIDE R8, R11, 0x4, R8 ;  /* 0x000000040b087825 */ /* 0x001fc800078e0208 */
[----:B-1----:R-:W-:Y:S01]  /*0200*/  IMAD.WIDE R6, R11, 0x4, R6 ;  /* 0x000000040b067825 */ /* 0x002fe200078e0206 */
[----:B------:R-:W-:-:S04]  /*0210*/  MOV R11, RZ ;  /* 0x000000ff000b7202 */ /* 0x000fc80000000f00 */
[----:B------:R0:W3:Y:S04]  /*0220*/  @!P0 LDG.E.EL R20, desc[UR4][R6.64] ;  /* 0x0000000406148981 */ /* 0x0000e8000c2e1900 */
[----:B------:R4:W3:Y:S01]  /*0230*/  @!P0 LDG.E.EL R11, desc[UR4][R8.64] ;  /* 0x00000004080b8981 */ /* 0x0008e2000c2e1900 */
[----:B--2---:R-:W-:-:S05]  /*0240*/  IMAD.WIDE R12, R0, 0x4, R12 ;  /* 0x00000004000c7825 */ /* 0x004fca00078e020c */
[----:B------:R-:W2:Y:S01]  /*0250*/  @!P0 LDG.E R15, desc[UR4][R12.64] ;  /* 0x000000040c0f8981 */ /* 0x000ea2000c1e1900 */
[----:B0-----:R-:W-:Y:S01]  /*0260*/  MOV R6, 0x3e800000 ;  /* 0x3e80000000067802 */ /* 0x001fe20000000f00 */
[----:B------:R-:W-:-:S04]  /*0270*/  FADD R16, R4, 9.9999997473787516356e-06 ;  /* 0x3727c5ac04107421 */ /* 0x000fc80000000000 */
[----:B------:R-:W0:Y:S02]  /*0280*/  MUFU.SQRT R17, R16 ;  /* 0x0000001000117308 */ /* 0x000e240000002000 */
[C---:B0-----:R-:W-:Y:S02]  /*0290*/  FSETP.GT.AND P1, PT, R17.reuse, 8.50705917302346158658e+37, PT ;  /* 0x7e8000001100780b */ /* 0x041fe40003f24000 */
[----:B------:R-:W-:-:S11]  /*02a0*/  FSETP.GEU.AND P2, PT, R17, 1.175494350822287508e-38, PT ;  /* 0x008000001100780b */ /* 0x000fd60003f4e000 */
[----:B------:R-:W-:-:S04]  /*02b0*/  @P1 FMUL R17, R17, 0.25 ;  /* 0x3e80000011111820 */ /* 0x000fc80000400000 */
[----:B------:R-:W-:-:S06]  /*02c0*/  @!P2 FMUL R17, R17, 16777216 ;  /* 0x4b8000001111a820 */ /* 0x000fcc0000400000 */
[----:B------:R-:W0:Y:S01]  /*02d0*/  MUFU.RCP R17, R17 ;  /* 0x0000001100117308 */ /* 0x000e220000001000 */
[----:B------:R-:W-:Y:S01]  /*02e0*/  FSEL R6, R6, 1, P1 ;  /* 0x3f80000006067808 */ /* 0x000fe20000800000 */
[----:B----4-:R-:W-:Y:S02]  /*02f0*/  FADD R9, R5, R10 ;  /* 0x0000000a05097221 */ /* 0x010fe40000000000 */
[----:B------:R-:W1:Y:S02]  /*0300*/  LDC.64 R4, c[0x0][0x248] ;  /* 0x00009200ff047b82 */ /* 0x000e640000000a00 */
[----:B------:R-:W-:Y:S01]  /*0310*/  @!P2 FMUL R6, R6, 16777216 ;  /* 0x4b8000000606a820 */ /* 0x000fe20000400000 */
[----:B-----5:R-:W-:-:S03]  /*0320*/  FADD R14, R9, -R14 ;  /* 0x8000000e090e7221 */ /* 0x020fc60000000000 */
[----:B0-----:R-:W-:-:S04]  /*0330*/  FMUL R7, R17, R6 ;  /* 0x0000000611077220 */ /* 0x001fc80000400000 */
[----:B------:R-:W-:-:S04]  /*0340*/  FMUL R7, R14, R7 ;  /* 0x000000070e077220 */ /* 0x000fc80000400000 */
[----:B---3--:R-:W-:-:S05]  /*0350*/  FFMA R7, R7, R11, R20 ;  /* 0x0000000b07077223 */ /* 0x008fca0000000014 */
[C---:B------:R-:W-:Y:S01]  /*0360*/  FSETP.GEU.AND P1, PT, R7.reuse, RZ, PT ;  /* 0x000000ff0700720b */ /* 0x040fe20003f2e000 */
[----:B------:R0:W-:Y:S03]  /*0370*/  @!P0 STG.E desc[UR4][R2.64], R9 ;  /* 0x0000000902008986 */ /* 0x0001e6000c101904 */
[----:B------:R-:W-:Y:S01]  /*0380*/  FSEL R6, R7, RZ, P1 ;  /* 0x000000ff07067208 */ /* 0x000fe20000800000 */
[----:B-1----:R-:W-:-:S04]  /*0390*/  IMAD.WIDE R4, R0, 0x4, R4 ;  /* 0x0000000400047825 */ /* 0x002fc800078e0204 */
[----:B--2---:R-:W-:Y:S01]  /*03a0*/  FADD R15, R6, R15 ;  /* 0x0000000f060f7221 */ /* 0x004fe20000000000 */
[----:B0-----:R-:W-:Y:S06]  /*03b0*/  @P0 EXIT ;  /* 0x000000000000094d */ /* 0x001fec0003800000 */
[----:B------:R-:W-:Y:S01]  /*03c0*/  STG.E desc[UR4][R4.64], R15 ;  /* 0x0000000f04007986 */ /* 0x000fe2000c101904 */
[----:B------:R-:W-:Y:S05]  /*03d0*/  EXIT ;  /* 0x000000000000794d */ /* 0x000fea0003800000 */
.L_x_0:
[----:B------:R-:W-:-:S00]  /*03e0*/  BRA `(.L_x_0) ;  /* 0xfffffffc00fc7947 */ /* 0x000fc0000383ffff */
[----:B------:R-:W-:-:S00]  /*03f0*/  NOP ;  /* 0x0000000000007918 */ /* 0x000fc00000000000 */
        /* <DEDUP_REMOVED lines=8> */
.L_x_1:


//--------------------- .nv.global.init           --------------------------
	.section	.nv.global.init,"aw",@progbits
.nv.global.init:
	.type		_$_str,@object
	.size		_$_str,(_$_str_$_2 - _$_str)
_$_str:
        /*0000*/ 	.byte	0x5f, 0x5f, 0x43, 0x55, 0x44, 0x41, 0x5f, 0x46, 0x54, 0x5a, 0x00
	.type		_$_str_$_2,@object
	.size		_$_str_$_2,(.L_1 - _$_str_$_2)
_$_str_$_2:
        /*000b*/ 	.byte	0x5f, 0x5f, 0x43, 0x55, 0x44, 0x41, 0x5f, 0x50, 0x52, 0x45, 0x43, 0x5f, 0x53, 0x51, 0x52, 0x54
        /*001b*/ 	.byte	0x00
.L_1:


//--------------------- .nv.constant0.triton_poi_fused__native_batch_norm_legit_no_training_add_convolution_relu_87 --------------------------
	.section	.nv.constant0.triton_poi_fused__native_batch_norm_legit_no_training_add_convolution_relu_87,"a",@progbits
	.sectionflags	@""
	.align	4
.nv.constant0.triton_poi_fused__native_batch_norm_legit_no_training_add_convolution_relu_87:
	.zero		596
